//
// Generated by NVIDIA NVVM Compiler
//
// Compiler Build ID: CL-36424714
// Cuda compilation tools, release 13.0, V13.0.88
// Based on NVVM 20.0.0
//

.version 9.0
.target sm_100
.address_size 64

	// .globl	_Z7print1DPi
.extern .func  (.param .b32 func_retval0) vprintf
(
	.param .b64 vprintf_param_0,
	.param .b64 vprintf_param_1
)
;
.global .align 1 .b8 $str[76] = {103, 114, 105, 100, 68, 105, 109, 40, 37, 100, 41, 44, 32, 98, 108, 111, 99, 107, 68, 105, 109, 40, 37, 100, 41, 44, 32, 98, 108, 111, 99, 107, 73, 100, 120, 40, 37, 100, 41, 44, 32, 116, 104, 114, 101, 97, 100, 73, 100, 120, 40, 37, 100, 41, 44, 32, 105, 110, 112, 117, 116, 40, 37, 100, 41, 44, 32, 103, 105, 100, 40, 37, 100, 41, 10};
.global .align 1 .b8 $str$1[88] = {103, 114, 105, 100, 68, 105, 109, 40, 37, 100, 44, 37, 100, 41, 44, 32, 98, 108, 111, 99, 107, 68, 105, 109, 40, 37, 100, 44, 37, 100, 41, 44, 32, 98, 108, 111, 99, 107, 73, 100, 120, 40, 37, 100, 44, 37, 100, 41, 44, 32, 116, 104, 114, 101, 97, 100, 73, 100, 120, 40, 37, 100, 44, 37, 100, 41, 44, 32, 105, 110, 112, 117, 116, 40, 37, 100, 41, 44, 32, 103, 105, 100, 40, 37, 100, 41, 10};
.global .align 1 .b8 $str$2[100] = {103, 114, 105, 100, 68, 105, 109, 40, 37, 100, 44, 37, 100, 44, 37, 100, 41, 44, 32, 98, 108, 111, 99, 107, 68, 105, 109, 40, 37, 100, 44, 37, 100, 44, 37, 100, 41, 44, 32, 98, 108, 111, 99, 107, 73, 100, 120, 40, 37, 100, 44, 37, 100, 44, 37, 100, 41, 44, 32, 116, 104, 114, 101, 97, 100, 73, 100, 120, 40, 37, 100, 44, 37, 100, 44, 37, 100, 41, 44, 32, 105, 110, 112, 117, 116, 40, 37, 100, 41, 44, 32, 103, 105, 100, 40, 37, 100, 41, 10};

.visible .entry _Z7print1DPi(
	.param .u64 .ptr .align 1 _Z7print1DPi_param_0
)
{
	.local .align 8 .b8 	__local_depot0[24];
	.reg .b64 	%SP;
	.reg .b64 	%SPL;
	.reg .b32 	%r<9>;
	.reg .b64 	%rd<9>;

	mov.u64 	%SPL, __local_depot0;
	cvta.local.u64 	%SP, %SPL;
	ld.param.u64 	%rd1, [_Z7print1DPi_param_0];
	cvta.to.global.u64 	%rd2, %rd1;
	add.u64 	%rd3, %SP, 0;
	add.u64 	%rd4, %SPL, 0;
	mov.u32 	%r1, %ctaid.x;
	mov.u32 	%r2, %ntid.x;
	mov.u32 	%r3, %tid.x;
	mad.lo.s32 	%r4, %r1, %r2, %r3;
	mov.u32 	%r5, %nctaid.x;
	mul.wide.s32 	%rd5, %r4, 4;
	add.s64 	%rd6, %rd2, %rd5;
	ld.global.u32 	%r6, [%rd6];
	st.local.v2.u32 	[%rd4], {%r5, %r2};
	st.local.v2.u32 	[%rd4+8], {%r1, %r3};
	st.local.v2.u32 	[%rd4+16], {%r6, %r4};
	mov.u64 	%rd7, $str;
	cvta.global.u64 	%rd8, %rd7;
	{ // callseq 0, 0
	.param .b64 param0;
	st.param.b64 	[param0], %rd8;
	.param .b64 param1;
	st.param.b64 	[param1], %rd3;
	.param .b32 retval0;
	call.uni (retval0), 
	vprintf, 
	(
	param0, 
	param1
	);
	ld.param.b32 	%r7, [retval0];
	} // callseq 0
	ret;

}
	// .globl	_Z7print2DPi
.visible .entry _Z7print2DPi(
	.param .u64 .ptr .align 1 _Z7print2DPi_param_0
)
{
	.local .align 8 .b8 	__local_depot1[40];
	.reg .b64 	%SP;
	.reg .b64 	%SPL;
	.reg .b32 	%r<15>;
	.reg .b64 	%rd<9>;

	mov.u64 	%SPL, __local_depot1;
	cvta.local.u64 	%SP, %SPL;
	ld.param.u64 	%rd1, [_Z7print2DPi_param_0];
	cvta.to.global.u64 	%rd2, %rd1;
	add.u64 	%rd3, %SP, 0;
	add.u64 	%rd4, %SPL, 0;
	mov.u32 	%r1, %ctaid.x;
	mov.u32 	%r2, %ntid.x;
	mov.u32 	%r3, %tid.x;
	mov.u32 	%r4, %ctaid.y;
	mov.u32 	%r5, %ntid.y;
	mov.u32 	%r6, %tid.y;
	mad.lo.s32 	%r7, %r4, %r5, %r6;
	mov.u32 	%r8, %nctaid.x;
	mad.lo.s32 	%r9, %r7, %r8, %r1;
	mad.lo.s32 	%r10, %r9, %r2, %r3;
	mov.u32 	%r11, %nctaid.y;
	mul.wide.s32 	%rd5, %r10, 4;
	add.s64 	%rd6, %rd2, %rd5;
	ld.global.u32 	%r12, [%rd6];
	st.local.v2.u32 	[%rd4], {%r8, %r11};
	st.local.v2.u32 	[%rd4+8], {%r2, %r5};
	st.local.v2.u32 	[%rd4+16], {%r1, %r4};
	st.local.v2.u32 	[%rd4+24], {%r3, %r6};
	st.local.v2.u32 	[%rd4+32], {%r12, %r10};
	mov.u64 	%rd7, $str$1;
	cvta.global.u64 	%rd8, %rd7;
	{ // callseq 1, 0
	.param .b64 param0;
	st.param.b64 	[param0], %rd8;
	.param .b64 param1;
	st.param.b64 	[param1], %rd3;
	.param .b32 retval0;
	call.uni (retval0), 
	vprintf, 
	(
	param0, 
	param1
	);
	ld.param.b32 	%r13, [retval0];
	} // callseq 1
	ret;

}
	// .globl	_Z7print3DPi
.visible .entry _Z7print3DPi(
	.param .u64 .ptr .align 1 _Z7print3DPi_param_0
)
{
	.local .align 8 .b8 	__local_depot2[56];
	.reg .b64 	%SP;
	.reg .b64 	%SPL;
	.reg .b32 	%r<21>;
	.reg .b64 	%rd<9>;

	mov.u64 	%SPL, __local_depot2;
	cvta.local.u64 	%SP, %SPL;
	ld.param.u64 	%rd1, [_Z7print3DPi_param_0];
	cvta.to.global.u64 	%rd2, %rd1;
	add.u64 	%rd3, %SP, 0;
	add.u64 	%rd4, %SPL, 0;
	mov.u32 	%r1, %ctaid.x;
	mov.u32 	%r2, %ntid.x;
	mov.u32 	%r3, %tid.x;
	mov.u32 	%r4, %ctaid.y;
	mov.u32 	%r5, %ntid.y;
	mov.u32 	%r6, %tid.y;
	mov.u32 	%r7, %ctaid.z;
	mov.u32 	%r8, %ntid.z;
	mov.u32 	%r9, %tid.z;
	mad.lo.s32 	%r10, %r7, %r8, %r9;
	mov.u32 	%r11, %nctaid.x;
	mov.u32 	%r12, %nctaid.y;
	mad.lo.s32 	%r13, %r10, %r12, %r4;
	mad.lo.s32 	%r14, %r13, %r5, %r6;
	mad.lo.s32 	%r15, %r14, %r11, %r1;
	mad.lo.s32 	%r16, %r15, %r2, %r3;
	mov.u32 	%r17, %nctaid.z;
	mul.wide.s32 	%rd5, %r16, 4;
	add.s64 	%rd6, %rd2, %rd5;
	ld.global.u32 	%r18, [%rd6];
	st.local.v2.u32 	[%rd4], {%r11, %r12};
	st.local.v2.u32 	[%rd4+8], {%r17, %r2};
	st.local.v2.u32 	[%rd4+16], {%r5, %r8};
	st.local.v2.u32 	[%rd4+24], {%r1, %r4};
	st.local.v2.u32 	[%rd4+32], {%r7, %r3};
	st.local.v2.u32 	[%rd4+40], {%r6, %r9};
	st.local.v2.u32 	[%rd4+48], {%r18, %r16};
	mov.u64 	%rd7, $str$2;
	cvta.global.u64 	%rd8, %rd7;
	{ // callseq 2, 0
	.param .b64 param0;
	st.param.b64 	[param0], %rd8;
	.param .b64 param1;
	st.param.b64 	[param1], %rd3;
	.param .b32 retval0;
	call.uni (retval0), 
	vprintf, 
	(
	param0, 
	param1
	);
	ld.param.b32 	%r19, [retval0];
	} // callseq 2
	ret;

}


// ===== COMPILED SASS (sm_100) =====

	.target	sm_100

	.elftype	@"ET_EXEC"


//--------------------- .note.nv.tkinfo           --------------------------
	.section	.note.nv.tkinfo,"",@"SHT_NOTE"
	.sectionflags	@"SHF_NOTE_NV_TKINFO"
	.tkinfo
        /*0018*/ 	.word	0x00000002
        /*0030*/ 	.string	""
        /*0030*/ 	.string	"ptxas"
        /*0030*/ 	.string	"Cuda compilation tools, release 13.0, V13.0.88"
        /*0030*/ 	.string	"Build cuda_13.0.r13.0/compiler.36424714_0"
        /*0030*/ 	.string	"-arch sm_100 -m 64 "



//--------------------- .note.nv.cuinfo           --------------------------
	.section	.note.nv.cuinfo,"",@"SHT_NOTE"
	.sectionflags	@"SHF_NOTE_NV_CUINFO"
        /*0018*/ 	.short	0x0002
        /*001a*/ 	.short	0x0064
        /*001c*/ 	.short	0x0082
	.zero		2


//--------------------- .nv.info                  --------------------------
	.section	.nv.info,"",@"SHT_CUDA_INFO"
	.align	4


	//----- nvinfo : EIATTR_REGCOUNT
	.align		4
        /*0000*/ 	.byte	0x04, 0x2f
        /*0002*/ 	.short	(.L_4 - .L_3)
	.align		4
.L_3:
        /*0004*/ 	.word	index@(_Z7print1DPi)
        /*0008*/ 	.word	0x00000018


	//----- nvinfo : EIATTR_FRAME_SIZE
	.align		4
.L_4:
        /*000c*/ 	.byte	0x04, 0x11
        /*000e*/ 	.short	(.L_6 - .L_5)
	.align		4
.L_5:
        /*0010*/ 	.word	index@(_Z7print1DPi)
        /*0014*/ 	.word	0x00000018


	//----- nvinfo : EIATTR_REGCOUNT
	.align		4
.L_6:
        /*0018*/ 	.byte	0x04, 0x2f
        /*001a*/ 	.short	(.L_8 - .L_7)
	.align		4
.L_7:
        /*001c*/ 	.word	index@(_Z7print2DPi)
        /*0020*/ 	.word	0x00000018


	//----- nvinfo : EIATTR_FRAME_SIZE
	.align		4
.L_8:
        /*0024*/ 	.byte	0x04, 0x11
        /*0026*/ 	.short	(.L_10 - .L_9)
	.align		4
.L_9:
        /*0028*/ 	.word	index@(_Z7print2DPi)
        /*002c*/ 	.word	0x00000028


	//----- nvinfo : EIATTR_REGCOUNT
	.align		4
.L_10:
        /*0030*/ 	.byte	0x04, 0x2f
        /*0032*/ 	.short	(.L_12 - .L_11)
	.align		4
.L_11:
        /*0034*/ 	.word	index@(_Z7print3DPi)
        /*0038*/ 	.word	0x00000018


	//----- nvinfo : EIATTR_FRAME_SIZE
	.align		4
.L_12:
        /*003c*/ 	.byte	0x04, 0x11
        /*003e*/ 	.short	(.L_14 - .L_13)
	.align		4
.L_13:
        /*0040*/ 	.word	index@(_Z7print3DPi)
        /*0044*/ 	.word	0x00000038


	//----- nvinfo : EIATTR_MIN_STACK_SIZE
	.align		4
.L_14:
        /*0048*/ 	.byte	0x04, 0x12
        /*004a*/ 	.short	(.L_16 - .L_15)
	.align		4
.L_15:
        /*004c*/ 	.word	index@(_Z7print3DPi)
        /*0050*/ 	.word	0x00000038


	//----- nvinfo : EIATTR_MIN_STACK_SIZE
	.align		4
.L_16:
        /*0054*/ 	.byte	0x04, 0x12
        /*0056*/ 	.short	(.L_18 - .L_17)
	.align		4
.L_17:
        /*0058*/ 	.word	index@(_Z7print2DPi)
        /*005c*/ 	.word	0x00000028


	//----- nvinfo : EIATTR_MIN_STACK_SIZE
	.align		4
.L_18:
        /*0060*/ 	.byte	0x04, 0x12
        /*0062*/ 	.short	(.L_20 - .L_19)
	.align		4
.L_19:
        /*0064*/ 	.word	index@(_Z7print1DPi)
        /*0068*/ 	.word	0x00000018
.L_20:


//--------------------- .nv.compat                --------------------------
	.section	.nv.compat,"",@"SHT_CUDA_COMPAT_INFO"
	.align	4
        /*0000*/ 	.byte	0x02, 0x09, 0x00, 0x00, 0x02, 0x02, 0x01, 0x00, 0x02, 0x05, 0x05, 0x00, 0x03, 0x07, 0x01, 0x01
        /*0010*/ 	.byte	0x02, 0x03, 0x00, 0x00, 0x02, 0x06, 0x01, 0x00, 0x04, 0x0b, 0x08, 0x00, 0x09, 0x00, 0x00, 0x00
        /*0020*/ 	.byte	0x00, 0x00, 0x00, 0x00


//--------------------- .nv.info._Z7print3DPi     --------------------------
	.section	.nv.info._Z7print3DPi,"",@"SHT_CUDA_INFO"
	.sectionflags	@""
	.align	4


	//----- nvinfo : EIATTR_CUDA_API_VERSION
	.align		4
        /*0000*/ 	.byte	0x04, 0x37
        /*0002*/ 	.short	(.L_22 - .L_21)
.L_21:
        /*0004*/ 	.word	0x00000082


	//----- nvinfo : EIATTR_KPARAM_INFO
	.align		4
.L_22:
        /*0008*/ 	.byte	0x04, 0x17
        /*000a*/ 	.short	(.L_24 - .L_23)
.L_23:
        /*000c*/ 	.word	0x00000000
        /*0010*/ 	.short	0x0000
        /*0012*/ 	.short	0x0000
        /*0014*/ 	.byte	0x00, 0xf5, 0x21, 0x00


	//----- nvinfo : EIATTR_SPARSE_MMA_MASK
	.align		4
.L_24:
        /*0018*/ 	.byte	0x03, 0x50
        /*001a*/ 	.short	0x0000


	//----- nvinfo : EIATTR_MAXREG_COUNT
	.align		4
        /*001c*/ 	.byte	0x03, 0x1b
        /*001e*/ 	.short	0x00ff


	//----- nvinfo : EIATTR_EXTERNS
	.align		4
        /*0020*/ 	.byte	0x04, 0x0f
        /*0022*/ 	.short	(.L_26 - .L_25)


	//   ....[0]....
	.align		4
.L_25:
        /*0024*/ 	.word	index@(vprintf)


	//----- nvinfo : EIATTR_MERCURY_ISA_VERSION
	.align		4
.L_26:
        /*0028*/ 	.byte	0x03, 0x5f
        /*002a*/ 	.short	0x0101


	//----- nvinfo : EIATTR_VRC_CTA_INIT_COUNT
	.align		4
        /*002c*/ 	.byte	0x02, 0x4a
	.zero		1
	.zero		1


	//----- nvinfo : EIATTR_SYSCALL_OFFSETS
	.align		4
        /*0030*/ 	.byte	0x04, 0x46
        /*0032*/ 	.short	(.L_28 - .L_27)


	//   ....[0]....
.L_27:
        /*0034*/ 	.word	0x00000280


	//----- nvinfo : EIATTR_EXIT_INSTR_OFFSETS
	.align		4
.L_28:
        /*0038*/ 	.byte	0x04, 0x1c
        /*003a*/ 	.short	(.L_30 - .L_29)


	//   ....[0]....
.L_29:
        /*003c*/ 	.word	0x00000290


	//----- nvinfo : EIATTR_CBANK_PARAM_SIZE
	.align		4
.L_30:
        /*0040*/ 	.byte	0x03, 0x19
        /*0042*/ 	.short	0x0008


	//----- nvinfo : EIATTR_PARAM_CBANK
	.align		4
        /*0044*/ 	.byte	0x04, 0x0a
        /*0046*/ 	.short	(.L_32 - .L_31)
	.align		4
.L_31:
        /*0048*/ 	.word	index@(.nv.constant0._Z7print3DPi)
        /*004c*/ 	.short	0x0380
        /*004e*/ 	.short	0x0008


	//----- nvinfo : EIATTR_SW_WAR
	.align		4
.L_32:
        /*0050*/ 	.byte	0x04, 0x36
        /*0052*/ 	.short	(.L_34 - .L_33)
.L_33:
        /*0054*/ 	.word	0x00000008
.L_34:


//--------------------- .nv.info._Z7print2DPi     --------------------------
	.section	.nv.info._Z7print2DPi,"",@"SHT_CUDA_INFO"
	.sectionflags	@""
	.align	4


	//----- nvinfo : EIATTR_CUDA_API_VERSION
	.align		4
        /*0000*/ 	.byte	0x04, 0x37
        /*0002*/ 	.short	(.L_36 - .L_35)
.L_35:
        /*0004*/ 	.word	0x00000082


	//----- nvinfo : EIATTR_KPARAM_INFO
	.align		4
.L_36:
        /*0008*/ 	.byte	0x04, 0x17
        /*000a*/ 	.short	(.L_38 - .L_37)
.L_37:
        /*000c*/ 	.word	0x00000000
        /*0010*/ 	.short	0x0000
        /*0012*/ 	.short	0x0000
        /*0014*/ 	.byte	0x00, 0xf5, 0x21, 0x00


	//----- nvinfo : EIATTR_SPARSE_MMA_MASK
	.align		4
.L_38:
        /*0018*/ 	.byte	0x03, 0x50
        /*001a*/ 	.short	0x0000


	//----- nvinfo : EIATTR_MAXREG_COUNT
	.align		4
        /*001c*/ 	.byte	0x03, 0x1b
        /*001e*/ 	.short	0x00ff


	//----- nvinfo : EIATTR_EXTERNS
	.align		4
        /*0020*/ 	.byte	0x04, 0x0f
        /*0022*/ 	.short	(.L_40 - .L_39)


	//   ....[0]....
	.align		4
.L_39:
        /*0024*/ 	.word	index@(vprintf)


	//----- nvinfo : EIATTR_MERCURY_ISA_VERSION
	.align		4
.L_40:
        /*0028*/ 	.byte	0x03, 0x5f
        /*002a*/ 	.short	0x0101


	//----- nvinfo : EIATTR_VRC_CTA_INIT_COUNT
	.align		4
        /*002c*/ 	.byte	0x02, 0x4a
	.zero		1
	.zero		1


	//----- nvinfo : EIATTR_SYSCALL_OFFSETS
	.align		4
        /*0030*/ 	.byte	0x04, 0x46
        /*0032*/ 	.short	(.L_42 - .L_41)


	//   ....[0]....
.L_41:
        /*0034*/ 	.word	0x00000200


	//----- nvinfo : EIATTR_EXIT_INSTR_OFFSETS
	.align		4
.L_42:
        /*0038*/ 	.byte	0x04, 0x1c
        /*003a*/ 	.short	(.L_44 - .L_43)


	//   ....[0]....
.L_43:
        /*003c*/ 	.word	0x00000210


	//----- nvinfo : EIATTR_CBANK_PARAM_SIZE
	.align		4
.L_44:
        /*0040*/ 	.byte	0x03, 0x19
        /*0042*/ 	.short	0x0008


	//----- nvinfo : EIATTR_PARAM_CBANK
	.align		4
        /*0044*/ 	.byte	0x04, 0x0a
        /*0046*/ 	.short	(.L_46 - .L_45)
	.align		4
.L_45:
        /*0048*/ 	.word	index@(.nv.constant0._Z7print2DPi)
        /*004c*/ 	.short	0x0380
        /*004e*/ 	.short	0x0008


	//----- nvinfo : EIATTR_SW_WAR
	.align		4
.L_46:
        /*0050*/ 	.byte	0x04, 0x36
        /*0052*/ 	.short	(.L_48 - .L_47)
.L_47:
        /*0054*/ 	.word	0x00000008
.L_48:


//--------------------- .nv.info._Z7print1DPi     --------------------------
	.section	.nv.info._Z7print1DPi,"",@"SHT_CUDA_INFO"
	.sectionflags	@""
	.align	4


	//----- nvinfo : EIATTR_CUDA_API_VERSION
	.align		4
        /*0000*/ 	.byte	0x04, 0x37
        /*0002*/ 	.short	(.L_50 - .L_49)
.L_49:
        /*0004*/ 	.word	0x00000082


	//----- nvinfo : EIATTR_KPARAM_INFO
	.align		4
.L_50:
        /*0008*/ 	.byte	0x04, 0x17
        /*000a*/ 	.short	(.L_52 - .L_51)
.L_51:
        /*000c*/ 	.word	0x00000000
        /*0010*/ 	.short	0x0000
        /*0012*/ 	.short	0x0000
        /*0014*/ 	.byte	0x00, 0xf5, 0x21, 0x00


	//----- nvinfo : EIATTR_SPARSE_MMA_MASK
	.align		4
.L_52:
        /*0018*/ 	.byte	0x03, 0x50
        /*001a*/ 	.short	0x0000


	//----- nvinfo : EIATTR_MAXREG_COUNT
	.align		4
        /*001c*/ 	.byte	0x03, 0x1b
        /*001e*/ 	.short	0x00ff


	//----- nvinfo : EIATTR_EXTERNS
	.align		4
        /*0020*/ 	.byte	0x04, 0x0f
        /*0022*/ 	.short	(.L_54 - .L_53)


	//   ....[0]....
	.align		4
.L_53:
        /*0024*/ 	.word	index@(vprintf)


	//----- nvinfo : EIATTR_MERCURY_ISA_VERSION
	.align		4
.L_54:
        /*0028*/ 	.byte	0x03, 0x5f
        /*002a*/ 	.short	0x0101


	//----- nvinfo : EIATTR_VRC_CTA_INIT_COUNT
	.align		4
        /*002c*/ 	.byte	0x02, 0x4a
	.zero		1
	.zero		1


	//----- nvinfo : EIATTR_SYSCALL_OFFSETS
	.align		4
        /*0030*/ 	.byte	0x04, 0x46
        /*0032*/ 	.short	(.L_56 - .L_55)


	//   ....[0]....
.L_55:
        /*0034*/ 	.word	0x00000180


	//----- nvinfo : EIATTR_EXIT_INSTR_OFFSETS
	.align		4
.L_56:
        /*0038*/ 	.byte	0x04, 0x1c
        /*003a*/ 	.short	(.L_58 - .L_57)


	//   ....[0]....
.L_57:
        /*003c*/ 	.word	0x00000190


	//----- nvinfo : EIATTR_CBANK_PARAM_SIZE
	.align		4
.L_58:
        /*0040*/ 	.byte	0x03, 0x19
        /*0042*/ 	.short	0x0008


	//----- nvinfo : EIATTR_PARAM_CBANK
	.align		4
        /*0044*/ 	.byte	0x04, 0x0a
        /*0046*/ 	.short	(.L_60 - .L_59)
	.align		4
.L_59:
        /*0048*/ 	.word	index@(.nv.constant0._Z7print1DPi)
        /*004c*/ 	.short	0x0380
        /*004e*/ 	.short	0x0008


	//----- nvinfo : EIATTR_SW_WAR
	.align		4
.L_60:
        /*0050*/ 	.byte	0x04, 0x36
        /*0052*/ 	.short	(.L_62 - .L_61)
.L_61:
        /*0054*/ 	.word	0x00000008
.L_62:


//--------------------- .nv.callgraph             --------------------------
	.section	.nv.callgraph,"",@"SHT_CUDA_CALLGRAPH"
	.align	4
	.sectionentsize	8
	.align		4
        /*0000*/ 	.word	0x00000000
	.align		4
        /*0004*/ 	.word	0xffffffff
	.align		4
        /*0008*/ 	.word	index@(_Z7print3DPi)
	.align		4
        /*000c*/ 	.word	index@(vprintf)
	.align		4
        /*0010*/ 	.word	index@(_Z7print2DPi)
	.align		4
        /*0014*/ 	.word	index@(vprintf)
	.align		4
        /*0018*/ 	.word	index@(_Z7print1DPi)
	.align		4
        /*001c*/ 	.word	index@(vprintf)
	.align		4
        /*0020*/ 	.word	0x00000000
	.align		4
        /*0024*/ 	.word	0xfffffffe
	.align		4
        /*0028*/ 	.word	0x00000000
	.align		4
        /*002c*/ 	.word	0xfffffffd
	.align		4
        /*0030*/ 	.word	0x00000000
	.align		4
        /*0034*/ 	.word	0xfffffffc


//--------------------- .nv.constant4             --------------------------
	.section	.nv.constant4,"a",@progbits
	.align	8
	.align		8
.nv.constant4:
        /*0000*/ 	.dword	vprintf
	.align		8
        /*0008*/ 	.dword	$str
	.align		8
        /*0010*/ 	.dword	$str$1
	.align		8
        /*0018*/ 	.dword	$str$2


//--------------------- .text._Z7print3DPi        --------------------------
	.section	.text._Z7print3DPi,"ax",@progbits
	.align	128
        .global         _Z7print3DPi
        .type           _Z7print3DPi,@function
        .size           _Z7print3DPi,(.L_x_6 - _Z7print3DPi)
        .other          _Z7print3DPi,@"STO_CUDA_ENTRY STV_DEFAULT"
_Z7print3DPi:
.text._Z7print3DPi:
[----:B------:R-:W0:Y:S01]  /*0000*/  LDC R1, c[0x0][0x37c] ;  /* 0x0000df00ff017b82 */ /* 0x000e220000000800 */
[----:B------:R-:W1:Y:S01]  /*0010*/  S2R R14, SR_CTAID.Z ;  /* 0x00000000000e7919 */ /* 0x000e620000002700 */
[----:B------:R-:W2:Y:S06]  /*0020*/  LDCU UR6, c[0x0][0x2fc] ;  /* 0x00005f80ff0677ac */ /* 0x000eac0008000800 */
[----:B------:R-:W3:Y:S01]  /*0030*/  LDC R19, c[0x0][0x360] ;  /* 0x0000d800ff137b82 */ /* 0x000ee20000000800 */
[----:B0-----:R-:W-:Y:S01]  /*0040*/  IADD3 R1, PT, PT, R1, -0x38, RZ ;  /* 0xffffffc801017810 */ /* 0x001fe20007ffe0ff */
[----:B------:R-:W1:Y:S01]  /*0050*/  S2R R13, SR_TID.Z ;  /* 0x00000000000d7919 */ /* 0x000e620000002300 */
[----:B------:R-:W0:Y:S01]  /*0060*/  LDCU.64 UR4, c[0x0][0x358] ;  /* 0x00006b00ff0477ac */ /* 0x000e220008000a00 */
[----:B------:R-:W4:Y:S01]  /*0070*/  S2R R5, SR_CTAID.Y ;  /* 0x0000000000057919 */ /* 0x000f220000002600 */
[----:B------:R-:W5:Y:S03]  /*0080*/  LDCU.64 UR8, c[0x4][0x18] ;  /* 0x01000300ff0877ac */ /* 0x000f660008000a00 */
[----:B------:R-:W2:Y:S01]  /*0090*/  LDC R10, c[0x0][0x364] ;  /* 0x0000d900ff0a7b82 */ /* 0x000ea20000000800 */
[----:B------:R-:W2:Y:S01]  /*00a0*/  S2R R12, SR_TID.Y ;  /* 0x00000000000c7919 */ /* 0x000ea20000002200 */
[----:B------:R-:W3:Y:S06]  /*00b0*/  S2R R4, SR_CTAID.X ;  /* 0x0000000000047919 */ /* 0x000eec0000002500 */
[----:B------:R-:W1:Y:S01]  /*00c0*/  LDC R11, c[0x0][0x368] ;  /* 0x0000da00ff0b7b82 */ /* 0x000e620000000800 */
[----:B------:R-:W0:Y:S07]  /*00d0*/  S2R R15, SR_TID.X ;  /* 0x00000000000f7919 */ /* 0x000e2e0000002100 */
[----:B------:R-:W3:Y:S08]  /*00e0*/  LDC R16, c[0x0][0x370] ;  /* 0x0000dc00ff107b82 */ /* 0x000ef00000000800 */
[----:B------:R-:W4:Y:S08]  /*00f0*/  LDC R17, c[0x0][0x374] ;  /* 0x0000dd00ff117b82 */ /* 0x000f300000000800 */
[----:B------:R-:W5:Y:S01]  /*0100*/  LDC.64 R6, c[0x0][0x380] ;  /* 0x0000e000ff067b82 */ /* 0x000f620000000a00 */
[----:B-1----:R-:W-:-:S04]  /*0110*/  IMAD R0, R14, R11, R13 ;  /* 0x0000000b0e007224 */ /* 0x002fc800078e020d */
[----:B----4-:R-:W-:-:S04]  /*0120*/  IMAD R3, R0, R17, R5 ;  /* 0x0000001100037224 */ /* 0x010fc800078e0205 */
[----:B--2---:R-:W-:-:S04]  /*0130*/  IMAD R3, R3, R10, R12 ;  /* 0x0000000a03037224 */ /* 0x004fc800078e020c */
[----:B---3--:R-:W-:-:S04]  /*0140*/  IMAD R0, R3, R16, R4 ;  /* 0x0000001003007224 */ /* 0x008fc800078e0204 */
[----:B0-----:R-:W-:-:S04]  /*0150*/  IMAD R3, R0, R19, R15 ;  /* 0x0000001300037224 */ /* 0x001fc800078e020f */
[----:B-----5:R-:W-:-:S05]  /*0160*/  IMAD.WIDE R6, R3, 0x4, R6 ;  /* 0x0000000403067825 */ /* 0x020fca00078e0206 */
[----:B------:R0:W2:Y:S01]  /*0170*/  LDG.E R2, desc[UR4][R6.64] ;  /* 0x0000000406027981 */ /* 0x0000a2000c1e1900 */
[----:B------:R-:W1:Y:S01]  /*0180*/  LDC R18, c[0x0][0x378] ;  /* 0x0000de00ff127b82 */ /* 0x000e620000000800 */
[----:B------:R-:W-:Y:S01]  /*0190*/  MOV R0, 0x0 ;  /* 0x0000000000007802 */ /* 0x000fe20000000f00 */
[----:B------:R-:W0:Y:S01]  /*01a0*/  LDCU UR4, c[0x0][0x2f8] ;  /* 0x00005f00ff0477ac */ /* 0x000e220008000800 */
[----:B------:R-:W-:Y:S04]  /*01b0*/  STL.64 [R1+0x20], R14 ;  /* 0x0000200e01007387 */ /* 0x000fe80000100a00 */
[----:B------:R-:W-:Y:S01]  /*01c0*/  STL.64 [R1+0x28], R12 ;  /* 0x0000280c01007387 */ /* 0x000fe20000100a00 */
[----:B------:R3:W4:Y:S03]  /*01d0*/  LDC.64 R8, c[0x4][R0] ;  /* 0x0100000000087b82 */ /* 0x0007260000000a00 */
[----:B------:R-:W-:Y:S04]  /*01e0*/  STL.64 [R1+0x10], R10 ;  /* 0x0000100a01007387 */ /* 0x000fe80000100a00 */
[----:B------:R-:W-:Y:S04]  /*01f0*/  STL.64 [R1], R16 ;  /* 0x0000001001007387 */ /* 0x000fe80000100a00 */
[----:B------:R5:W-:Y:S01]  /*0200*/  STL.64 [R1+0x18], R4 ;  /* 0x0000180401007387 */ /* 0x000be20000100a00 */
[----:B0-----:R-:W-:-:S03]  /*0210*/  IADD3 R6, P0, PT, R1, UR4, RZ ;  /* 0x0000000401067c10 */ /* 0x001fc6000ff1e0ff */
[----:B-1----:R3:W-:Y:S01]  /*0220*/  STL.64 [R1+0x8], R18 ;  /* 0x0000081201007387 */ /* 0x0027e20000100a00 */
[----:B------:R-:W-:Y:S02]  /*0230*/  IADD3.X R7, PT, PT, RZ, UR6, RZ, P0, !PT ;  /* 0x00000006ff077c10 */ /* 0x000fe400087fe4ff */
[----:B-----5:R-:W-:Y:S02]  /*0240*/  MOV R4, UR8 ;  /* 0x0000000800047c02 */ /* 0x020fe40008000f00 */
[----:B------:R-:W-:Y:S01]  /*0250*/  MOV R5, UR9 ;  /* 0x0000000900057c02 */ /* 0x000fe20008000f00 */
[----:B--2-4-:R3:W-:Y:S06]  /*0260*/  STL.64 [R1+0x30], R2 ;  /* 0x0000300201007387 */ /* 0x0147ec0000100a00 */
[----:B------:R-:W-:-:S07]  /*0270*/  LEPC R20, `(.L_x_0) ;  /* 0x000000001014794e */ /* 0x000fce0000000000 */
[----:B---3--:R-:W-:Y:S05]  /*0280*/  CALL.ABS.NOINC R8 ;  /* 0x0000000008007343 */ /* 0x008fea0003c00000 */
.L_x_0:
[----:B------:R-:W-:Y:S05]  /*0290*/  EXIT ;  /* 0x000000000000794d */ /* 0x000fea0003800000 */
.L_x_1:
[----:B------:R-:W-:-:S00]  /*02a0*/  BRA `(.L_x_1) ;  /* 0xfffffffc00fc7947 */ /* 0x000fc0000383ffff */
[----:B------:R-:W-:-:S00]  /*02b0*/  NOP ;  /* 0x0000000000007918 */ /* 0x000fc00000000000 */
        /* <DEDUP_REMOVED lines=12> */
.L_x_6:


//--------------------- .text._Z7print2DPi        --------------------------
	.section	.text._Z7print2DPi,"ax",@progbits
	.align	128
        .global         _Z7print2DPi
        .type           _Z7print2DPi,@function
        .size           _Z7print2DPi,(.L_x_7 - _Z7print2DPi)
        .other          _Z7print2DPi,@"STO_CUDA_ENTRY STV_DEFAULT"
_Z7print2DPi:
.text._Z7print2DPi:
[----:B------:R-:W0:Y:S01]  /*0000*/  LDC R1, c[0x0][0x37c] ;  /* 0x0000df00ff017b82 */ /* 0x000e220000000800 */
[----:B------:R-:W1:Y:S01]  /*0010*/  S2R R11, SR_CTAID.Y ;  /* 0x00000000000b7919 */ /* 0x000e620000002600 */
[----:B------:R-:W2:Y:S06]  /*0020*/  LDCU UR6, c[0x0][0x2fc] ;  /* 0x00005f80ff0677ac */ /* 0x000eac0008000800 */
[----:B------:R-:W3:Y:S01]  /*0030*/  LDC R12, c[0x0][0x360] ;  /* 0x0000d800ff0c7b82 */ /* 0x000ee20000000800 */
[----:B0-----:R-:W-:Y:S01]  /*0040*/  IADD3 R1, PT, PT, R1, -0x28, RZ ;  /* 0xffffffd801017810 */ /* 0x001fe20007ffe0ff */
[----:B------:R-:W1:Y:S01]  /*0050*/  S2R R15, SR_TID.Y ;  /* 0x00000000000f7919 */ /* 0x000e620000002200 */
[----:B------:R-:W0:Y:S01]  /*0060*/  LDCU.64 UR4, c[0x0][0x358] ;  /* 0x00006b00ff0477ac */ /* 0x000e220008000a00 */
[----:B------:R-:W4:Y:S04]  /*0070*/  S2R R10, SR_CTAID.X ;  /* 0x00000000000a7919 */ /* 0x000f280000002500 */
[----:B------:R-:W5:Y:S01]  /*0080*/  LDC.64 R4, c[0x0][0x380] ;  /* 0x0000e000ff047b82 */ /* 0x000f620000000a00 */
[----:B------:R-:W3:Y:S01]  /*0090*/  S2R R14, SR_TID.X ;  /* 0x00000000000e7919 */ /* 0x000ee20000002100 */
[----:B------:R-:W-:Y:S01]  /*00a0*/  MOV R0, 0x0 ;  /* 0x0000000000007802 */ /* 0x000fe20000000f00 */
[----:B------:R-:W2:Y:S05]  /*00b0*/  LDCU.64 UR8, c[0x4][0x10] ;  /* 0x01000200ff0877ac */ /* 0x000eaa0008000a00 */
[----:B------:R-:W1:Y:S08]  /*00c0*/  LDC R13, c[0x0][0x364] ;  /* 0x0000d900ff0d7b82 */ /* 0x000e700000000800 */
[----:B------:R-:W4:Y:S01]  /*00d0*/  LDC R16, c[0x0][0x370] ;  /* 0x0000dc00ff107b82 */ /* 0x000f220000000800 */
[----:B-1----:R-:W-:-:S04]  /*00e0*/  IMAD R3, R11, R13, R15 ;  /* 0x0000000d0b037224 */ /* 0x002fc800078e020f */
[----:B----4-:R-:W-:-:S04]  /*00f0*/  IMAD R3, R3, R16, R10 ;  /* 0x0000001003037224 */ /* 0x010fc800078e020a */
[----:B---3--:R-:W-:-:S04]  /*0100*/  IMAD R3, R3, R12, R14 ;  /* 0x0000000c03037224 */ /* 0x008fc800078e020e */
[----:B-----5:R-:W-:-:S05]  /*0110*/  IMAD.WIDE R4, R3, 0x4, R4 ;  /* 0x0000000403047825 */ /* 0x020fca00078e0204 */
[----:B0-----:R2:W3:Y:S01]  /*0120*/  LDG.E R2, desc[UR4][R4.64] ;  /* 0x0000000404027981 */ /* 0x0014e2000c1e1900 */
[----:B------:R-:W0:Y:S01]  /*0130*/  LDC R17, c[0x0][0x374] ;  /* 0x0000dd00ff117b82 */ /* 0x000e220000000800 */
[----:B------:R-:W1:Y:S02]  /*0140*/  LDCU UR4, c[0x0][0x2f8] ;  /* 0x00005f00ff0477ac */ /* 0x000e640008000800 */
[----:B------:R4:W-:Y:S04]  /*0150*/  STL.64 [R1+0x10], R10 ;  /* 0x0000100a01007387 */ /* 0x0009e80000100a00 */
[----:B------:R4:W-:Y:S01]  /*0160*/  STL.64 [R1+0x18], R14 ;  /* 0x0000180e01007387 */ /* 0x0009e20000100a00 */
[----:B------:R4:W3:Y:S01]  /*0170*/  LDC.64 R8, c[0x4][R0] ;  /* 0x0100000000087b82 */ /* 0x0008e20000000a00 */
[----:B--2---:R-:W-:-:S02]  /*0180*/  MOV R4, UR8 ;  /* 0x0000000800047c02 */ /* 0x004fc40008000f00 */
[----:B------:R4:W-:Y:S01]  /*0190*/  STL.64 [R1+0x8], R12 ;  /* 0x0000080c01007387 */ /* 0x0009e20000100a00 */
[----:B------:R-:W-:Y:S02]  /*01a0*/  MOV R5, UR9 ;  /* 0x0000000900057c02 */ /* 0x000fe40008000f00 */
[----:B-1----:R-:W-:-:S04]  /*01b0*/  IADD3 R6, P0, PT, R1, UR4, RZ ;  /* 0x0000000401067c10 */ /* 0x002fc8000ff1e0ff */
[----:B------:R-:W-:Y:S01]  /*01c0*/  IADD3.X R7, PT, PT, RZ, UR6, RZ, P0, !PT ;  /* 0x00000006ff077c10 */ /* 0x000fe200087fe4ff */
[----:B0-----:R4:W-:Y:S04]  /*01d0*/  STL.64 [R1], R16 ;  /* 0x0000001001007387 */ /* 0x0019e80000100a00 */
[----:B---3--:R4:W-:Y:S04]  /*01e0*/  STL.64 [R1+0x20], R2 ;  /* 0x0000200201007387 */ /* 0x0089e80000100a00 */
[----:B------:R-:W-:-:S07]  /*01f0*/  LEPC R20, `(.L_x_2) ;  /* 0x000000001014794e */ /* 0x000fce0000000000 */
[----:B----4-:R-:W-:Y:S05]  /*0200*/  CALL.ABS.NOINC R8 ;  /* 0x0000000008007343 */ /* 0x010fea0003c00000 */
.L_x_2:
[----:B------:R-:W-:Y:S05]  /*0210*/  EXIT ;  /* 0x000000000000794d */ /* 0x000fea0003800000 */
.L_x_3:
        /* <DEDUP_REMOVED lines=14> */
.L_x_7:


//--------------------- .text._Z7print1DPi        --------------------------
	.section	.text._Z7print1DPi,"ax",@progbits
	.align	128
        .global         _Z7print1DPi
        .type           _Z7print1DPi,@function
        .size           _Z7print1DPi,(.L_x_8 - _Z7print1DPi)
        .other          _Z7print1DPi,@"STO_CUDA_ENTRY STV_DEFAULT"
_Z7print1DPi:
.text._Z7print1DPi:
[----:B------:R-:W0:Y:S01]  /*0000*/  LDC R1, c[0x0][0x37c] ;  /* 0x0000df00ff017b82 */ /* 0x000e220000000800 */
[----:B------:R-:W1:Y:S01]  /*0010*/  S2R R12, SR_CTAID.X ;  /* 0x00000000000c7919 */ /* 0x000e620000002500 */
[----:B------:R-:W2:Y:S06]  /*0020*/  LDCU UR6, c[0x0][0x2fc] ;  /* 0x00005f80ff0677ac */ /* 0x000eac0008000800 */
[----:B------:R-:W1:Y:S01]  /*0030*/  LDC R15, c[0x0][0x360] ;  /* 0x0000d800ff0f7b82 */ /* 0x000e620000000800 */
[----:B0-----:R-:W-:Y:S01]  /*0040*/  VIADD R1, R1, 0xffffffe8 ;  /* 0xffffffe801017836 */ /* 0x001fe20000000000 */
[----:B------:R-:W1:Y:S01]  /*0050*/  S2R R13, SR_TID.X ;  /* 0x00000000000d7919 */ /* 0x000e620000002100 */
[----:B------:R-:W0:Y:S05]  /*0060*/  LDCU.64 UR4, c[0x0][0x358] ;  /* 0x00006b00ff0477ac */ /* 0x000e2a0008000a00 */
[----:B------:R-:W3:Y:S01]  /*0070*/  LDC.64 R2, c[0x0][0x380] ;  /* 0x0000e000ff027b82 */ /* 0x000ee20000000a00 */
[----:B------:R-:W-:Y:S01]  /*0080*/  MOV R0, 0x0 ;  /* 0x0000000000007802 */ /* 0x000fe20000000f00 */
[----:B------:R-:W4:Y:S01]  /*0090*/  LDCU.64 UR8, c[0x4][0x8] ;  /* 0x01000100ff0877ac */ /* 0x000f220008000a00 */
[----:B-1----:R-:W-:-:S04]  /*00a0*/  IMAD R9, R12, R15, R13 ;  /* 0x0000000f0c097224 */ /* 0x002fc800078e020d */
[----:B---3--:R-:W-:-:S05]  /*00b0*/  IMAD.WIDE R2, R9, 0x4, R2 ;  /* 0x0000000409027825 */ /* 0x008fca00078e0202 */
[----:B0-----:R-:W3:Y:S01]  /*00c0*/  LDG.E R8, desc[UR4][R2.64] ;  /* 0x0000000402087981 */ /* 0x001ee2000c1e1900 */
[----:B------:R-:W0:Y:S01]  /*00d0*/  LDC R14, c[0x0][0x370] ;  /* 0x0000dc00ff0e7b82 */ /* 0x000e220000000800 */
[----:B------:R-:W1:Y:S01]  /*00e0*/  LDCU UR4, c[0x0][0x2f8] ;  /* 0x00005f00ff0477ac */ /* 0x000e620008000800 */
[----:B----4-:R-:W-:Y:S01]  /*00f0*/  IMAD.U32 R4, RZ, RZ, UR8 ;  /* 0x00000008ff047e24 */ /* 0x010fe2000f8e00ff */
[----:B------:R4:W-:Y:S01]  /*0100*/  STL.64 [R1+0x8], R12 ;  /* 0x0000080c01007387 */ /* 0x0009e20000100a00 */
[----:B------:R-:W-:-:S04]  /*0110*/  MOV R5, UR9 ;  /* 0x0000000900057c02 */ /* 0x000fc80008000f00 */
[----:B------:R4:W3:Y:S01]  /*0120*/  LDC.64 R10, c[0x4][R0] ;  /* 0x01000000000a7b82 */ /* 0x0008e20000000a00 */
[----:B-1----:R-:W-:-:S04]  /*0130*/  IADD3 R6, P0, PT, R1, UR4, RZ ;  /* 0x0000000401067c10 */ /* 0x002fc8000ff1e0ff */
[----:B--2---:R-:W-:Y:S01]  /*0140*/  IADD3.X R7, PT, PT, RZ, UR6, RZ, P0, !PT ;  /* 0x00000006ff077c10 */ /* 0x004fe200087fe4ff */
[----:B0-----:R4:W-:Y:S04]  /*0150*/  STL.64 [R1], R14 ;  /* 0x0000000e01007387 */ /* 0x0019e80000100a00 */
[----:B---3--:R4:W-:Y:S04]  /*0160*/  STL.64 [R1+0x10], R8 ;  /* 0x0000100801007387 */ /* 0x0089e80000100a00 */
[----:B------:R-:W-:-:S07]  /*0170*/  LEPC R20, `(.L_x_4) ;  /* 0x000000001014794e */ /* 0x000fce0000000000 */
[----:B----4-:R-:W-:Y:S05]  /*0180*/  CALL.ABS.NOINC R10 ;  /* 0x000000000a007343 */ /* 0x010fea0003c00000 */
.L_x_4:
[----:B------:R-:W-:Y:S05]  /*0190*/  EXIT ;  /* 0x000000000000794d */ /* 0x000fea0003800000 */
.L_x_5:
        /* <DEDUP_REMOVED lines=14> */
.L_x_8:


//--------------------- .nv.global.init           --------------------------
	.section	.nv.global.init,"aw",@progbits
.nv.global.init:
	.type		$str,@object
	.size		$str,($str$1 - $str)
$str:
        /*0000*/ 	.byte	0x67, 0x72, 0x69, 0x64, 0x44, 0x69, 0x6d, 0x28, 0x25, 0x64, 0x29, 0x2c, 0x20, 0x62, 0x6c, 0x6f
        /*0010*/ 	.byte	0x63, 0x6b, 0x44, 0x69, 0x6d, 0x28, 0x25, 0x64, 0x29, 0x2c, 0x20, 0x62, 0x6c, 0x6f, 0x63, 0x6b
        /*0020*/ 	.byte	0x49, 0x64, 0x78, 0x28, 0x25, 0x64, 0x29, 0x2c, 0x20, 0x74, 0x68, 0x72, 0x65, 0x61, 0x64, 0x49
        /*0030*/ 	.byte	0x64, 0x78, 0x28, 0x25, 0x64, 0x29, 0x2c, 0x20, 0x69, 0x6e, 0x70, 0x75, 0x74, 0x28, 0x25, 0x64
        /*0040*/ 	.byte	0x29, 0x2c, 0x20, 0x67, 0x69, 0x64, 0x28, 0x25, 0x64, 0x29, 0x0a, 0x00
	.type		$str$1,@object
	.size		$str$1,($str$2 - $str$1)
$str$1:
        /*004c*/ 	.byte	0x67, 0x72, 0x69, 0x64, 0x44, 0x69, 0x6d, 0x28, 0x25, 0x64, 0x2c, 0x25, 0x64, 0x29, 0x2c, 0x20
        /*005c*/ 	.byte	0x62, 0x6c, 0x6f, 0x63, 0x6b, 0x44, 0x69, 0x6d, 0x28, 0x25, 0x64, 0x2c, 0x25, 0x64, 0x29, 0x2c
        /*006c*/ 	.byte	0x20, 0x62, 0x6c, 0x6f, 0x63, 0x6b, 0x49, 0x64, 0x78, 0x28, 0x25, 0x64, 0x2c, 0x25, 0x64, 0x29
        /*007c*/ 	.byte	0x2c, 0x20, 0x74, 0x68, 0x72, 0x65, 0x61, 0x64, 0x49, 0x64, 0x78, 0x28, 0x25, 0x64, 0x2c, 0x25
        /*008c*/ 	.byte	0x64, 0x29, 0x2c, 0x20, 0x69, 0x6e, 0x70, 0x75, 0x74, 0x28, 0x25, 0x64, 0x29, 0x2c, 0x20, 0x67
        /*009c*/ 	.byte	0x69, 0x64, 0x28, 0x25, 0x64, 0x29, 0x0a, 0x00
	.type		$str$2,@object
	.size		$str$2,(.L_2 - $str$2)
$str$2:
        /*00a4*/ 	.byte	0x67, 0x72, 0x69, 0x64, 0x44, 0x69, 0x6d, 0x28, 0x25, 0x64, 0x2c, 0x25, 0x64, 0x2c, 0x25, 0x64
        /*00b4*/ 	.byte	0x29, 0x2c, 0x20, 0x62, 0x6c, 0x6f, 0x63, 0x6b, 0x44, 0x69, 0x6d, 0x28, 0x25, 0x64, 0x2c, 0x25
        /*00c4*/ 	.byte	0x64, 0x2c, 0x25, 0x64, 0x29, 0x2c, 0x20, 0x62, 0x6c, 0x6f, 0x63, 0x6b, 0x49, 0x64, 0x78, 0x28
        /*00d4*/ 	.byte	0x25, 0x64, 0x2c, 0x25, 0x64, 0x2c, 0x25, 0x64, 0x29, 0x2c, 0x20, 0x74, 0x68, 0x72, 0x65, 0x61
        /*00e4*/ 	.byte	0x64, 0x49, 0x64, 0x78, 0x28, 0x25, 0x64, 0x2c, 0x25, 0x64, 0x2c, 0x25, 0x64, 0x29, 0x2c, 0x20
        /*00f4*/ 	.byte	0x69, 0x6e, 0x70, 0x75, 0x74, 0x28, 0x25, 0x64, 0x29, 0x2c, 0x20, 0x67, 0x69, 0x64, 0x28, 0x25
        /*0104*/ 	.byte	0x64, 0x29, 0x0a, 0x00
.L_2:


//--------------------- .nv.shared.reserved.0     --------------------------
	.section	.nv.shared.reserved.0,"aw",@nobits
	.weak		__nv_reservedSMEM_offset_0_alias
	.size		__nv_reservedSMEM_offset_0_alias, 0, 64
	.other		__nv_reservedSMEM_offset_0_alias,@"STO_CUDA_RESERVED_SHARED STV_DEFAULT"
__nv_reservedSMEM_offset_0_alias:
	.zero		0
	.zero		64


//--------------------- .nv.constant0._Z7print3DPi --------------------------
	.section	.nv.constant0._Z7print3DPi,"a",@progbits
	.sectionflags	@""
	.align	4
.nv.constant0._Z7print3DPi:
	.zero		904


//--------------------- .nv.constant0._Z7print2DPi --------------------------
	.section	.nv.constant0._Z7print2DPi,"a",@progbits
	.sectionflags	@""
	.align	4
.nv.constant0._Z7print2DPi:
	.zero		904


//--------------------- .nv.constant0._Z7print1DPi --------------------------
	.section	.nv.constant0._Z7print1DPi,"a",@progbits
	.sectionflags	@""
	.align	4
.nv.constant0._Z7print1DPi:
	.zero		904


//--------------------- SYMBOLS --------------------------

	.type		.nv.reservedSmem.offset0,@object
	.size		.nv.reservedSmem.offset0,0x4
	.type		vprintf,@function
